//
// Generated by NVIDIA NVVM Compiler
//
// Compiler Build ID: CL-36424714
// Cuda compilation tools, release 13.0, V13.0.88
// Based on NVVM 20.0.0
//

.version 9.0
.target sm_100
.address_size 64

	// .globl	_Z11add2_kernelPfPKfS1_i

.visible .entry _Z11add2_kernelPfPKfS1_i(
	.param .u64 .ptr .align 1 _Z11add2_kernelPfPKfS1_i_param_0,
	.param .u64 .ptr .align 1 _Z11add2_kernelPfPKfS1_i_param_1,
	.param .u64 .ptr .align 1 _Z11add2_kernelPfPKfS1_i_param_2,
	.param .u32 _Z11add2_kernelPfPKfS1_i_param_3
)
{
	.reg .pred 	%p<3>;
	.reg .b32 	%r<11>;
	.reg .b32 	%f<4>;
	.reg .b64 	%rd<11>;

	ld.param.u64 	%rd4, [_Z11add2_kernelPfPKfS1_i_param_0];
	ld.param.u64 	%rd5, [_Z11add2_kernelPfPKfS1_i_param_1];
	ld.param.u64 	%rd6, [_Z11add2_kernelPfPKfS1_i_param_2];
	ld.param.u32 	%r6, [_Z11add2_kernelPfPKfS1_i_param_3];
	mov.u32 	%r7, %ctaid.x;
	mov.u32 	%r1, %ntid.x;
	mov.u32 	%r8, %tid.x;
	mad.lo.s32 	%r10, %r7, %r1, %r8;
	setp.ge.s32 	%p1, %r10, %r6;
	@%p1 bra 	$L__BB0_3;
	mov.u32 	%r9, %nctaid.x;
	mul.lo.s32 	%r3, %r9, %r1;
	cvta.to.global.u64 	%rd1, %rd5;
	cvta.to.global.u64 	%rd2, %rd6;
	cvta.to.global.u64 	%rd3, %rd4;
$L__BB0_2:
	mul.wide.s32 	%rd7, %r10, 4;
	add.s64 	%rd8, %rd1, %rd7;
	ld.global.f32 	%f1, [%rd8];
	add.s64 	%rd9, %rd2, %rd7;
	ld.global.f32 	%f2, [%rd9];
	add.f32 	%f3, %f1, %f2;
	add.s64 	%rd10, %rd3, %rd7;
	st.global.f32 	[%rd10], %f3;
	add.s32 	%r10, %r10, %r3;
	setp.lt.s32 	%p2, %r10, %r6;
	@%p2 bra 	$L__BB0_2;
$L__BB0_3:
	ret;

}
	// .globl	_Z6MatAddPfPKfS1_i
.visible .entry _Z6MatAddPfPKfS1_i(
	.param .u64 .ptr .align 1 _Z6MatAddPfPKfS1_i_param_0,
	.param .u64 .ptr .align 1 _Z6MatAddPfPKfS1_i_param_1,
	.param .u64 .ptr .align 1 _Z6MatAddPfPKfS1_i_param_2,
	.param .u32 _Z6MatAddPfPKfS1_i_param_3
)
{
	.reg .pred 	%p<2>;
	.reg .b32 	%r<13>;
	.reg .b32 	%f<4>;
	.reg .b64 	%rd<11>;

	ld.param.u64 	%rd1, [_Z6MatAddPfPKfS1_i_param_0];
	ld.param.u64 	%rd2, [_Z6MatAddPfPKfS1_i_param_1];
	ld.param.u64 	%rd3, [_Z6MatAddPfPKfS1_i_param_2];
	ld.param.u32 	%r2, [_Z6MatAddPfPKfS1_i_param_3];
	mov.u32 	%r4, %ctaid.x;
	mov.u32 	%r5, %ntid.x;
	mov.u32 	%r6, %tid.x;
	mad.lo.s32 	%r1, %r4, %r5, %r6;
	mov.u32 	%r7, %ctaid.y;
	mov.u32 	%r8, %ntid.y;
	mov.u32 	%r9, %tid.y;
	mad.lo.s32 	%r10, %r7, %r8, %r9;
	max.s32 	%r12, %r1, %r10;
	setp.ge.s32 	%p1, %r12, %r2;
	@%p1 bra 	$L__BB1_2;
	cvta.to.global.u64 	%rd4, %rd2;
	cvta.to.global.u64 	%rd5, %rd3;
	cvta.to.global.u64 	%rd6, %rd1;
	mul.wide.s32 	%rd7, %r1, 4;
	add.s64 	%rd8, %rd4, %rd7;
	ld.global.f32 	%f1, [%rd8];
	add.s64 	%rd9, %rd5, %rd7;
	ld.global.f32 	%f2, [%rd9];
	add.f32 	%f3, %f1, %f2;
	add.s64 	%rd10, %rd6, %rd7;
	st.global.f32 	[%rd10], %f3;
$L__BB1_2:
	ret;

}


// ===== COMPILED SASS (sm_100) =====

	.target	sm_100

	.elftype	@"ET_EXEC"


//--------------------- .note.nv.tkinfo           --------------------------
	.section	.note.nv.tkinfo,"",@"SHT_NOTE"
	.sectionflags	@"SHF_NOTE_NV_TKINFO"
	.tkinfo
        /*0018*/ 	.word	0x00000002
        /*0030*/ 	.string	""
        /*0030*/ 	.string	"ptxas"
        /*0030*/ 	.string	"Cuda compilation tools, release 13.0, V13.0.88"
        /*0030*/ 	.string	"Build cuda_13.0.r13.0/compiler.36424714_0"
        /*0030*/ 	.string	"-arch sm_100 -m 64 "



//--------------------- .note.nv.cuinfo           --------------------------
	.section	.note.nv.cuinfo,"",@"SHT_NOTE"
	.sectionflags	@"SHF_NOTE_NV_CUINFO"
        /*0018*/ 	.short	0x0002
        /*001a*/ 	.short	0x0064
        /*001c*/ 	.short	0x0082
	.zero		2


//--------------------- .nv.info                  --------------------------
	.section	.nv.info,"",@"SHT_CUDA_INFO"
	.align	4


	//----- nvinfo : EIATTR_REGCOUNT
	.align		4
        /*0000*/ 	.byte	0x04, 0x2f
        /*0002*/ 	.short	(.L_1 - .L_0)
	.align		4
.L_0:
        /*0004*/ 	.word	index@(_Z11add2_kernelPfPKfS1_i)
        /*0008*/ 	.word	0x00000014


	//----- nvinfo : EIATTR_FRAME_SIZE
	.align		4
.L_1:
        /*000c*/ 	.byte	0x04, 0x11
        /*000e*/ 	.short	(.L_3 - .L_2)
	.align		4
.L_2:
        /*0010*/ 	.word	index@(_Z11add2_kernelPfPKfS1_i)
        /*0014*/ 	.word	0x00000000


	//----- nvinfo : EIATTR_REGCOUNT
	.align		4
.L_3:
        /*0018*/ 	.byte	0x04, 0x2f
        /*001a*/ 	.short	(.L_5 - .L_4)
	.align		4
.L_4:
        /*001c*/ 	.word	index@(_Z6MatAddPfPKfS1_i)
        /*0020*/ 	.word	0x0000000c


	//----- nvinfo : EIATTR_FRAME_SIZE
	.align		4
.L_5:
        /*0024*/ 	.byte	0x04, 0x11
        /*0026*/ 	.short	(.L_7 - .L_6)
	.align		4
.L_6:
        /*0028*/ 	.word	index@(_Z6MatAddPfPKfS1_i)
        /*002c*/ 	.word	0x00000000


	//----- nvinfo : EIATTR_MIN_STACK_SIZE
	.align		4
.L_7:
        /*0030*/ 	.byte	0x04, 0x12
        /*0032*/ 	.short	(.L_9 - .L_8)
	.align		4
.L_8:
        /*0034*/ 	.word	index@(_Z6MatAddPfPKfS1_i)
        /*0038*/ 	.word	0x00000000


	//----- nvinfo : EIATTR_MIN_STACK_SIZE
	.align		4
.L_9:
        /*003c*/ 	.byte	0x04, 0x12
        /*003e*/ 	.short	(.L_11 - .L_10)
	.align		4
.L_10:
        /*0040*/ 	.word	index@(_Z11add2_kernelPfPKfS1_i)
        /*0044*/ 	.word	0x00000000
.L_11:


//--------------------- .nv.compat                --------------------------
	.section	.nv.compat,"",@"SHT_CUDA_COMPAT_INFO"
	.align	4
        /*0000*/ 	.byte	0x02, 0x09, 0x00, 0x00, 0x02, 0x02, 0x01, 0x00, 0x02, 0x05, 0x05, 0x00, 0x03, 0x07, 0x01, 0x01
        /*0010*/ 	.byte	0x02, 0x03, 0x00, 0x00, 0x02, 0x06, 0x01, 0x00, 0x04, 0x0b, 0x08, 0x00, 0x09, 0x00, 0x00, 0x00
        /*0020*/ 	.byte	0x00, 0x00, 0x00, 0x00


//--------------------- .nv.info._Z6MatAddPfPKfS1_i --------------------------
	.section	.nv.info._Z6MatAddPfPKfS1_i,"",@"SHT_CUDA_INFO"
	.sectionflags	@""
	.align	4


	//----- nvinfo : EIATTR_CUDA_API_VERSION
	.align		4
        /*0000*/ 	.byte	0x04, 0x37
        /*0002*/ 	.short	(.L_13 - .L_12)
.L_12:
        /*0004*/ 	.word	0x00000082


	//----- nvinfo : EIATTR_KPARAM_INFO
	.align		4
.L_13:
        /*0008*/ 	.byte	0x04, 0x17
        /*000a*/ 	.short	(.L_15 - .L_14)
.L_14:
        /*000c*/ 	.word	0x00000000
        /*0010*/ 	.short	0x0003
        /*0012*/ 	.short	0x0018
        /*0014*/ 	.byte	0x00, 0xf0, 0x11, 0x00


	//----- nvinfo : EIATTR_KPARAM_INFO
	.align		4
.L_15:
        /*0018*/ 	.byte	0x04, 0x17
        /*001a*/ 	.short	(.L_17 - .L_16)
.L_16:
        /*001c*/ 	.word	0x00000000
        /*0020*/ 	.short	0x0002
        /*0022*/ 	.short	0x0010
        /*0024*/ 	.byte	0x00, 0xf5, 0x21, 0x00


	//----- nvinfo : EIATTR_KPARAM_INFO
	.align		4
.L_17:
        /*0028*/ 	.byte	0x04, 0x17
        /*002a*/ 	.short	(.L_19 - .L_18)
.L_18:
        /*002c*/ 	.word	0x00000000
        /*0030*/ 	.short	0x0001
        /*0032*/ 	.short	0x0008
        /*0034*/ 	.byte	0x00, 0xf5, 0x21, 0x00


	//----- nvinfo : EIATTR_KPARAM_INFO
	.align		4
.L_19:
        /*0038*/ 	.byte	0x04, 0x17
        /*003a*/ 	.short	(.L_21 - .L_20)
.L_20:
        /*003c*/ 	.word	0x00000000
        /*0040*/ 	.short	0x0000
        /*0042*/ 	.short	0x0000
        /*0044*/ 	.byte	0x00, 0xf5, 0x21, 0x00


	//----- nvinfo : EIATTR_SPARSE_MMA_MASK
	.align		4
.L_21:
        /*0048*/ 	.byte	0x03, 0x50
        /*004a*/ 	.short	0x0000


	//----- nvinfo : EIATTR_MAXREG_COUNT
	.align		4
        /*004c*/ 	.byte	0x03, 0x1b
        /*004e*/ 	.short	0x00ff


	//----- nvinfo : EIATTR_MERCURY_ISA_VERSION
	.align		4
        /*0050*/ 	.byte	0x03, 0x5f
        /*0052*/ 	.short	0x0101


	//----- nvinfo : EIATTR_VRC_CTA_INIT_COUNT
	.align		4
        /*0054*/ 	.byte	0x02, 0x4a
	.zero		1
	.zero		1


	//----- nvinfo : EIATTR_EXIT_INSTR_OFFSETS
	.align		4
        /*0058*/ 	.byte	0x04, 0x1c
        /*005a*/ 	.short	(.L_23 - .L_22)


	//   ....[0]....
.L_22:
        /*005c*/ 	.word	0x000000c0


	//   ....[1]....
        /*0060*/ 	.word	0x00000180


	//----- nvinfo : EIATTR_CBANK_PARAM_SIZE
	.align		4
.L_23:
        /*0064*/ 	.byte	0x03, 0x19
        /*0066*/ 	.short	0x001c


	//----- nvinfo : EIATTR_PARAM_CBANK
	.align		4
        /*0068*/ 	.byte	0x04, 0x0a
        /*006a*/ 	.short	(.L_25 - .L_24)
	.align		4
.L_24:
        /*006c*/ 	.word	index@(.nv.constant0._Z6MatAddPfPKfS1_i)
        /*0070*/ 	.short	0x0380
        /*0072*/ 	.short	0x001c


	//----- nvinfo : EIATTR_SW_WAR
	.align		4
.L_25:
        /*0074*/ 	.byte	0x04, 0x36
        /*0076*/ 	.short	(.L_27 - .L_26)
.L_26:
        /*0078*/ 	.word	0x00000008
.L_27:


//--------------------- .nv.info._Z11add2_kernelPfPKfS1_i --------------------------
	.section	.nv.info._Z11add2_kernelPfPKfS1_i,"",@"SHT_CUDA_INFO"
	.sectionflags	@""
	.align	4


	//----- nvinfo : EIATTR_CUDA_API_VERSION
	.align		4
        /*0000*/ 	.byte	0x04, 0x37
        /*0002*/ 	.short	(.L_29 - .L_28)
.L_28:
        /*0004*/ 	.word	0x00000082


	//----- nvinfo : EIATTR_KPARAM_INFO
	.align		4
.L_29:
        /*0008*/ 	.byte	0x04, 0x17
        /*000a*/ 	.short	(.L_31 - .L_30)
.L_30:
        /*000c*/ 	.word	0x00000000
        /*0010*/ 	.short	0x0003
        /*0012*/ 	.short	0x0018
        /*0014*/ 	.byte	0x00, 0xf0, 0x11, 0x00


	//----- nvinfo : EIATTR_KPARAM_INFO
	.align		4
.L_31:
        /*0018*/ 	.byte	0x04, 0x17
        /*001a*/ 	.short	(.L_33 - .L_32)
.L_32:
        /*001c*/ 	.word	0x00000000
        /*0020*/ 	.short	0x0002
        /*0022*/ 	.short	0x0010
        /*0024*/ 	.byte	0x00, 0xf5, 0x21, 0x00


	//----- nvinfo : EIATTR_KPARAM_INFO
	.align		4
.L_33:
        /*0028*/ 	.byte	0x04, 0x17
        /*002a*/ 	.short	(.L_35 - .L_34)
.L_34:
        /*002c*/ 	.word	0x00000000
        /*0030*/ 	.short	0x0001
        /*0032*/ 	.short	0x0008
        /*0034*/ 	.byte	0x00, 0xf5, 0x21, 0x00


	//----- nvinfo : EIATTR_KPARAM_INFO
	.align		4
.L_35:
        /*0038*/ 	.byte	0x04, 0x17
        /*003a*/ 	.short	(.L_37 - .L_36)
.L_36:
        /*003c*/ 	.word	0x00000000
        /*0040*/ 	.short	0x0000
        /*0042*/ 	.short	0x0000
        /*0044*/ 	.byte	0x00, 0xf5, 0x21, 0x00


	//----- nvinfo : EIATTR_SPARSE_MMA_MASK
	.align		4
.L_37:
        /*0048*/ 	.byte	0x03, 0x50
        /*004a*/ 	.short	0x0000


	//----- nvinfo : EIATTR_MAXREG_COUNT
	.align		4
        /*004c*/ 	.byte	0x03, 0x1b
        /*004e*/ 	.short	0x00ff


	//----- nvinfo : EIATTR_MERCURY_ISA_VERSION
	.align		4
        /*0050*/ 	.byte	0x03, 0x5f
        /*0052*/ 	.short	0x0101


	//----- nvinfo : EIATTR_VRC_CTA_INIT_COUNT
	.align		4
        /*0054*/ 	.byte	0x02, 0x4a
	.zero		1
	.zero		1


	//----- nvinfo : EIATTR_EXIT_INSTR_OFFSETS
	.align		4
        /*0058*/ 	.byte	0x04, 0x1c
        /*005a*/ 	.short	(.L_39 - .L_38)


	//   ....[0]....
.L_38:
        /*005c*/ 	.word	0x00000070


	//   ....[1]....
        /*0060*/ 	.word	0x00000180


	//----- nvinfo : EIATTR_CRS_STACK_SIZE
	.align		4
.L_39:
        /*0064*/ 	.byte	0x04, 0x1e
        /*0066*/ 	.short	(.L_41 - .L_40)
.L_40:
        /*0068*/ 	.word	0x00000000


	//----- nvinfo : EIATTR_CBANK_PARAM_SIZE
	.align		4
.L_41:
        /*006c*/ 	.byte	0x03, 0x19
        /*006e*/ 	.short	0x001c


	//----- nvinfo : EIATTR_PARAM_CBANK
	.align		4
        /*0070*/ 	.byte	0x04, 0x0a
        /*0072*/ 	.short	(.L_43 - .L_42)
	.align		4
.L_42:
        /*0074*/ 	.word	index@(.nv.constant0._Z11add2_kernelPfPKfS1_i)
        /*0078*/ 	.short	0x0380
        /*007a*/ 	.short	0x001c


	//----- nvinfo : EIATTR_SW_WAR
	.align		4
.L_43:
        /*007c*/ 	.byte	0x04, 0x36
        /*007e*/ 	.short	(.L_45 - .L_44)
.L_44:
        /*0080*/ 	.word	0x00000008
.L_45:


//--------------------- .nv.callgraph             --------------------------
	.section	.nv.callgraph,"",@"SHT_CUDA_CALLGRAPH"
	.align	4
	.sectionentsize	8
	.align		4
        /*0000*/ 	.word	0x00000000
	.align		4
        /*0004*/ 	.word	0xffffffff
	.align		4
        /*0008*/ 	.word	0x00000000
	.align		4
        /*000c*/ 	.word	0xfffffffe
	.align		4
        /*0010*/ 	.word	0x00000000
	.align		4
        /*0014*/ 	.word	0xfffffffd
	.align		4
        /*0018*/ 	.word	0x00000000
	.align		4
        /*001c*/ 	.word	0xfffffffc


//--------------------- .text._Z6MatAddPfPKfS1_i  --------------------------
	.section	.text._Z6MatAddPfPKfS1_i,"ax",@progbits
	.align	128
        .global         _Z6MatAddPfPKfS1_i
        .type           _Z6MatAddPfPKfS1_i,@function
        .size           _Z6MatAddPfPKfS1_i,(.L_x_3 - _Z6MatAddPfPKfS1_i)
        .other          _Z6MatAddPfPKfS1_i,@"STO_CUDA_ENTRY STV_DEFAULT"
_Z6MatAddPfPKfS1_i:
.text._Z6MatAddPfPKfS1_i:
[----:B------:R-:W-:Y:S01]  /*0000*/  LDC R1, c[0x0][0x37c] ;  /* 0x0000df00ff017b82 */ /* 0x000fe20000000800 */
[----:B------:R-:W0:Y:S07]  /*0010*/  S2R R0, SR_TID.X ;  /* 0x0000000000007919 */ /* 0x000e2e0000002100 */
[----:B------:R-:W0:Y:S01]  /*0020*/  S2UR UR4, SR_CTAID.X ;  /* 0x00000000000479c3 */ /* 0x000e220000002500 */
[----:B------:R-:W1:Y:S01]  /*0030*/  LDCU UR6, c[0x0][0x398] ;  /* 0x00007300ff0677ac */ /* 0x000e620008000800 */
[----:B------:R-:W2:Y:S06]  /*0040*/  S2R R3, SR_TID.Y ;  /* 0x0000000000037919 */ /* 0x000eac0000002200 */
[----:B------:R-:W0:Y:S08]  /*0050*/  LDC R9, c[0x0][0x360] ;  /* 0x0000d800ff097b82 */ /* 0x000e300000000800 */
[----:B------:R-:W2:Y:S08]  /*0060*/  S2UR UR5, SR_CTAID.Y ;  /* 0x00000000000579c3 */ /* 0x000eb00000002600 */
[----:B------:R-:W2:Y:S01]  /*0070*/  LDC R2, c[0x0][0x364] ;  /* 0x0000d900ff027b82 */ /* 0x000ea20000000800 */
[----:B0-----:R-:W-:-:S02]  /*0080*/  IMAD R9, R9, UR4, R0 ;  /* 0x0000000409097c24 */ /* 0x001fc4000f8e0200 */
[----:B--2---:R-:W-:-:S05]  /*0090*/  IMAD R0, R2, UR5, R3 ;  /* 0x0000000502007c24 */ /* 0x004fca000f8e0203 */
[----:B------:R-:W-:-:S04]  /*00a0*/  VIMNMX R0, PT, PT, R9, R0, !PT ;  /* 0x0000000009007248 */ /* 0x000fc80007fe0100 */
[----:B-1----:R-:W-:-:S13]  /*00b0*/  ISETP.GE.AND P0, PT, R0, UR6, PT ;  /* 0x0000000600007c0c */ /* 0x002fda000bf06270 */
[----:B------:R-:W-:Y:S05]  /*00c0*/  @P0 EXIT ;  /* 0x000000000000094d */ /* 0x000fea0003800000 */
[----:B------:R-:W0:Y:S01]  /*00d0*/  LDC.64 R2, c[0x0][0x388] ;  /* 0x0000e200ff027b82 */ /* 0x000e220000000a00 */
[----:B------:R-:W1:Y:S07]  /*00e0*/  LDCU.64 UR4, c[0x0][0x358] ;  /* 0x00006b00ff0477ac */ /* 0x000e6e0008000a00 */
[----:B------:R-:W2:Y:S08]  /*00f0*/  LDC.64 R4, c[0x0][0x390] ;  /* 0x0000e400ff047b82 */ /* 0x000eb00000000a00 */
[----:B------:R-:W3:Y:S01]  /*0100*/  LDC.64 R6, c[0x0][0x380] ;  /* 0x0000e000ff067b82 */ /* 0x000ee20000000a00 */
[----:B0-----:R-:W-:-:S06]  /*0110*/  IMAD.WIDE R2, R9, 0x4, R2 ;  /* 0x0000000409027825 */ /* 0x001fcc00078e0202 */
[----:B-1----:R-:W4:Y:S01]  /*0120*/  LDG.E R2, desc[UR4][R2.64] ;  /* 0x0000000402027981 */ /* 0x002f22000c1e1900 */
[----:B--2---:R-:W-:-:S06]  /*0130*/  IMAD.WIDE R4, R9, 0x4, R4 ;  /* 0x0000000409047825 */ /* 0x004fcc00078e0204 */
[----:B------:R-:W4:Y:S01]  /*0140*/  LDG.E R5, desc[UR4][R4.64] ;  /* 0x0000000404057981 */ /* 0x000f22000c1e1900 */
[----:B---3--:R-:W-:-:S04]  /*0150*/  IMAD.WIDE R6, R9, 0x4, R6 ;  /* 0x0000000409067825 */ /* 0x008fc800078e0206 */
[----:B----4-:R-:W-:-:S05]  /*0160*/  FADD R9, R2, R5 ;  /* 0x0000000502097221 */ /* 0x010fca0000000000 */
[----:B------:R-:W-:Y:S01]  /*0170*/  STG.E desc[UR4][R6.64], R9 ;  /* 0x0000000906007986 */ /* 0x000fe2000c101904 */
[----:B------:R-:W-:Y:S05]  /*0180*/  EXIT ;  /* 0x000000000000794d */ /* 0x000fea0003800000 */
.L_x_0:
[----:B------:R-:W-:-:S00]  /*0190*/  BRA `(.L_x_0) ;  /* 0xfffffffc00fc7947 */ /* 0x000fc0000383ffff */
[----:B------:R-:W-:-:S00]  /*01a0*/  NOP ;  /* 0x0000000000007918 */ /* 0x000fc00000000000 */
        /* <DEDUP_REMOVED lines=13> */
.L_x_3:


//--------------------- .text._Z11add2_kernelPfPKfS1_i --------------------------
	.section	.text._Z11add2_kernelPfPKfS1_i,"ax",@progbits
	.align	128
        .global         _Z11add2_kernelPfPKfS1_i
        .type           _Z11add2_kernelPfPKfS1_i,@function
        .size           _Z11add2_kernelPfPKfS1_i,(.L_x_4 - _Z11add2_kernelPfPKfS1_i)
        .other          _Z11add2_kernelPfPKfS1_i,@"STO_CUDA_ENTRY STV_DEFAULT"
_Z11add2_kernelPfPKfS1_i:
.text._Z11add2_kernelPfPKfS1_i:
[----:B------:R-:W-:Y:S01]  /*0000*/  LDC R1, c[0x0][0x37c] ;  /* 0x0000df00ff017b82 */ /* 0x000fe20000000800 */
[----:B------:R-:W0:Y:S07]  /*0010*/  S2R R0, SR_TID.X ;  /* 0x0000000000007919 */ /* 0x000e2e0000002100 */
[----:B------:R-:W0:Y:S01]  /*0020*/  S2UR UR4, SR_CTAID.X ;  /* 0x00000000000479c3 */ /* 0x000e220000002500 */
[----:B------:R-:W1:Y:S07]  /*0030*/  LDCU UR5, c[0x0][0x398] ;  /* 0x00007300ff0577ac */ /* 0x000e6e0008000800 */
[----:B------:R-:W0:Y:S02]  /*0040*/  LDC R15, c[0x0][0x360] ;  /* 0x0000d800ff0f7b82 */ /* 0x000e240000000800 */
[----:B0-----:R-:W-:-:S05]  /*0050*/  IMAD R0, R15, UR4, R0 ;  /* 0x000000040f007c24 */ /* 0x001fca000f8e0200 */
[----:B-1----:R-:W-:-:S13]  /*0060*/  ISETP.GE.AND P0, PT, R0, UR5, PT ;  /* 0x0000000500007c0c */ /* 0x002fda000bf06270 */
[----:B------:R-:W-:Y:S05]  /*0070*/  @P0 EXIT ;  /* 0x000000000000094d */ /* 0x000fea0003800000 */
[----:B------:R-:W0:Y:S01]  /*0080*/  LDC.64 R10, c[0x0][0x390] ;  /* 0x0000e400ff0a7b82 */ /* 0x000e220000000a00 */
[----:B------:R-:W1:Y:S01]  /*0090*/  LDCU UR4, c[0x0][0x370] ;  /* 0x00006e00ff0477ac */ /* 0x000e620008000800 */
[----:B------:R-:W2:Y:S06]  /*00a0*/  LDCU.64 UR6, c[0x0][0x358] ;  /* 0x00006b00ff0677ac */ /* 0x000eac0008000a00 */
[----:B------:R-:W3:Y:S08]  /*00b0*/  LDC.64 R12, c[0x0][0x380] ;  /* 0x0000e000ff0c7b82 */ /* 0x000ef00000000a00 */
[----:B------:R-:W4:Y:S01]  /*00c0*/  LDC.64 R8, c[0x0][0x388] ;  /* 0x0000e200ff087b82 */ /* 0x000f220000000a00 */
[----:B-1----:R-:W-:-:S07]  /*00d0*/  IMAD R15, R15, UR4, RZ ;  /* 0x000000040f0f7c24 */ /* 0x002fce000f8e02ff */
.L_x_1:
[----:B----4-:R-:W-:-:S04]  /*00e0*/  IMAD.WIDE R2, R0, 0x4, R8 ;  /* 0x0000000400027825 */ /* 0x010fc800078e0208 */
[C---:B0-----:R-:W-:Y:S02]  /*00f0*/  IMAD.WIDE R4, R0.reuse, 0x4, R10 ;  /* 0x0000000400047825 */ /* 0x041fe400078e020a */
[----:B--2---:R-:W2:Y:S04]  /*0100*/  LDG.E R2, desc[UR6][R2.64] ;  /* 0x0000000602027981 */ /* 0x004ea8000c1e1900 */
[----:B------:R-:W2:Y:S01]  /*0110*/  LDG.E R5, desc[UR6][R4.64] ;  /* 0x0000000604057981 */ /* 0x000ea2000c1e1900 */
[----:B-1-3--:R-:W-:Y:S01]  /*0120*/  IMAD.WIDE R6, R0, 0x4, R12 ;  /* 0x0000000400067825 */ /* 0x00afe200078e020c */
[----:B------:R-:W-:-:S04]  /*0130*/  IADD3 R0, PT, PT, R15, R0, RZ ;  /* 0x000000000f007210 */ /* 0x000fc80007ffe0ff */
[----:B------:R-:W-:Y:S01]  /*0140*/  ISETP.GE.AND P0, PT, R0, UR5, PT ;  /* 0x0000000500007c0c */ /* 0x000fe2000bf06270 */
[----:B--2---:R-:W-:-:S05]  /*0150*/  FADD R17, R2, R5 ;  /* 0x0000000502117221 */ /* 0x004fca0000000000 */
[----:B------:R1:W-:Y:S07]  /*0160*/  STG.E desc[UR6][R6.64], R17 ;  /* 0x0000001106007986 */ /* 0x0003ee000c101906 */
[----:B------:R-:W-:Y:S05]  /*0170*/  @!P0 BRA `(.L_x_1) ;  /* 0xfffffffc00d88947 */ /* 0x000fea000383ffff */
[----:B------:R-:W-:Y:S05]  /*0180*/  EXIT ;  /* 0x000000000000794d */ /* 0x000fea0003800000 */
.L_x_2:
        /* <DEDUP_REMOVED lines=15> */
.L_x_4:


//--------------------- .nv.shared.reserved.0     --------------------------
	.section	.nv.shared.reserved.0,"aw",@nobits
	.weak		__nv_reservedSMEM_offset_0_alias
	.size		__nv_reservedSMEM_offset_0_alias, 0, 64
	.other		__nv_reservedSMEM_offset_0_alias,@"STO_CUDA_RESERVED_SHARED STV_DEFAULT"
__nv_reservedSMEM_offset_0_alias:
	.zero		0
	.zero		64


//--------------------- .nv.constant0._Z6MatAddPfPKfS1_i --------------------------
	.section	.nv.constant0._Z6MatAddPfPKfS1_i,"a",@progbits
	.sectionflags	@""
	.align	4
.nv.constant0._Z6MatAddPfPKfS1_i:
	.zero		924


//--------------------- .nv.constant0._Z11add2_kernelPfPKfS1_i --------------------------
	.section	.nv.constant0._Z11add2_kernelPfPKfS1_i,"a",@progbits
	.sectionflags	@""
	.align	4
.nv.constant0._Z11add2_kernelPfPKfS1_i:
	.zero		924


//--------------------- SYMBOLS --------------------------

	.type		.nv.reservedSmem.offset0,@object
	.size		.nv.reservedSmem.offset0,0x4
